//
// Generated by NVIDIA NVVM Compiler
//
// Compiler Build ID: CL-36424714
// Cuda compilation tools, release 13.0, V13.0.88
// Based on NVVM 20.0.0
//

.version 9.0
.target sm_100
.address_size 64

	// .globl	_Z18gelu_backpass_fp32PfS_S_i

.visible .entry _Z18gelu_backpass_fp32PfS_S_i(
	.param .u64 .ptr .align 1 _Z18gelu_backpass_fp32PfS_S_i_param_0,
	.param .u64 .ptr .align 1 _Z18gelu_backpass_fp32PfS_S_i_param_1,
	.param .u64 .ptr .align 1 _Z18gelu_backpass_fp32PfS_S_i_param_2,
	.param .u32 _Z18gelu_backpass_fp32PfS_S_i_param_3
)
{
	.reg .pred 	%p<5>;
	.reg .b32 	%r<6>;
	.reg .b32 	%f<32>;
	.reg .b64 	%rd<14>;
	.reg .b64 	%fd<11>;

	ld.param.u64 	%rd1, [_Z18gelu_backpass_fp32PfS_S_i_param_0];
	ld.param.u64 	%rd2, [_Z18gelu_backpass_fp32PfS_S_i_param_1];
	ld.param.u64 	%rd3, [_Z18gelu_backpass_fp32PfS_S_i_param_2];
	ld.param.u32 	%r2, [_Z18gelu_backpass_fp32PfS_S_i_param_3];
	mov.u32 	%r3, %tid.x;
	mov.u32 	%r4, %ntid.x;
	mov.u32 	%r5, %ctaid.x;
	mad.lo.s32 	%r1, %r4, %r5, %r3;
	setp.ge.s32 	%p1, %r1, %r2;
	@%p1 bra 	$L__BB0_2;
	cvta.to.global.u64 	%rd4, %rd1;
	cvta.to.global.u64 	%rd5, %rd2;
	cvta.to.global.u64 	%rd6, %rd3;
	mul.wide.s32 	%rd7, %r1, 4;
	add.s64 	%rd8, %rd4, %rd7;
	ld.global.f32 	%f1, [%rd8];
	add.s64 	%rd9, %rd5, %rd7;
	ld.global.f32 	%f2, [%rd9];
	cvt.f64.f32 	%fd1, %f1;
	mul.f32 	%f3, %f1, %f1;
	mul.f32 	%f4, %f1, %f3;
	cvt.f64.f32 	%fd2, %f4;
	fma.rn.f64 	%fd3, %fd2, 0d3FA6E4E26D4801F7, %fd1;
	mul.f64 	%fd4, %fd3, 0d3FE9884533D3D180;
	cvt.rn.f32.f64 	%f5, %fd4;
	abs.f32 	%f6, %f5;
	mul.f32 	%f7, %f6, 0f4038AA3B;
	ex2.approx.ftz.f32 	%f8, %f7;
	add.f32 	%f9, %f8, 0f3F800000;
	rcp.approx.ftz.f32 	%f10, %f9;
	fma.rn.f32 	%f11, %f10, 0fC0000000, 0f3F800000;
	setp.ge.f32 	%p2, %f6, 0f41102CB4;
	selp.f32 	%f12, 0f3F800000, %f11, %p2;
	abs.f32 	%f13, %f12;
	neg.f32 	%f14, %f13;
	mov.b64 	%rd10, %fd4;
	shr.u64 	%rd11, %rd10, 63;
	and.b64  	%rd12, %rd11, 1;
	setp.eq.b64 	%p3, %rd12, 1;
	selp.f32 	%f15, %f14, %f13, %p3;
	mul.f32 	%f16, %f5, %f5;
	fma.rn.f32 	%f17, %f16, 0f3C80F082, 0fBD563CAE;
	fma.rn.f32 	%f18, %f17, %f16, 0f3E085941;
	fma.rn.f32 	%f19, %f18, %f16, 0fBEAAA9ED;
	fma.rn.f32 	%f20, %f19, %f16, 0f00000000;
	fma.rn.f32 	%f21, %f20, %f5, %f5;
	setp.ge.f32 	%p4, %f6, 0f3F19999A;
	selp.f32 	%f22, %f15, %f21, %p4;
	mul.f32 	%f23, %f22, %f22;
	mov.f32 	%f24, 0f3F800000;
	sub.f32 	%f25, %f24, %f23;
	add.f32 	%f26, %f22, 0f3F800000;
	mul.f32 	%f27, %f26, 0f3F000000;
	cvt.f64.f32 	%fd5, %f27;
	mul.f32 	%f28, %f1, 0f3F000000;
	mul.f32 	%f29, %f28, %f25;
	cvt.f64.f32 	%fd6, %f29;
	mul.f64 	%fd7, %fd6, 0d3FE9884533D3D180;
	cvt.f64.f32 	%fd8, %f3;
	fma.rn.f64 	%fd9, %fd8, 0d3FC12BA9D1F60179, 0d3FF0000000000000;
	fma.rn.f64 	%fd10, %fd9, %fd7, %fd5;
	cvt.rn.f32.f64 	%f30, %fd10;
	mul.f32 	%f31, %f2, %f30;
	add.s64 	%rd13, %rd6, %rd7;
	st.global.f32 	[%rd13], %f31;
$L__BB0_2:
	ret;

}


// ===== COMPILED SASS (sm_100) =====

	.target	sm_100

	.elftype	@"ET_EXEC"


//--------------------- .note.nv.tkinfo           --------------------------
	.section	.note.nv.tkinfo,"",@"SHT_NOTE"
	.sectionflags	@"SHF_NOTE_NV_TKINFO"
	.tkinfo
        /*0018*/ 	.word	0x00000002
        /*0030*/ 	.string	""
        /*0030*/ 	.string	"ptxas"
        /*0030*/ 	.string	"Cuda compilation tools, release 13.0, V13.0.88"
        /*0030*/ 	.string	"Build cuda_13.0.r13.0/compiler.36424714_0"
        /*0030*/ 	.string	"-arch sm_100 -m 64 "



//--------------------- .note.nv.cuinfo           --------------------------
	.section	.note.nv.cuinfo,"",@"SHT_NOTE"
	.sectionflags	@"SHF_NOTE_NV_CUINFO"
        /*0018*/ 	.short	0x0002
        /*001a*/ 	.short	0x0064
        /*001c*/ 	.short	0x0082
	.zero		2


//--------------------- .nv.info                  --------------------------
	.section	.nv.info,"",@"SHT_CUDA_INFO"
	.align	4


	//----- nvinfo : EIATTR_REGCOUNT
	.align		4
        /*0000*/ 	.byte	0x04, 0x2f
        /*0002*/ 	.short	(.L_1 - .L_0)
	.align		4
.L_0:
        /*0004*/ 	.word	index@(_Z18gelu_backpass_fp32PfS_S_i)
        /*0008*/ 	.word	0x00000011


	//----- nvinfo : EIATTR_FRAME_SIZE
	.align		4
.L_1:
        /*000c*/ 	.byte	0x04, 0x11
        /*000e*/ 	.short	(.L_3 - .L_2)
	.align		4
.L_2:
        /*0010*/ 	.word	index@(_Z18gelu_backpass_fp32PfS_S_i)
        /*0014*/ 	.word	0x00000000


	//----- nvinfo : EIATTR_MIN_STACK_SIZE
	.align		4
.L_3:
        /*0018*/ 	.byte	0x04, 0x12
        /*001a*/ 	.short	(.L_5 - .L_4)
	.align		4
.L_4:
        /*001c*/ 	.word	index@(_Z18gelu_backpass_fp32PfS_S_i)
        /*0020*/ 	.word	0x00000000
.L_5:


//--------------------- .nv.compat                --------------------------
	.section	.nv.compat,"",@"SHT_CUDA_COMPAT_INFO"
	.align	4
        /*0000*/ 	.byte	0x02, 0x09, 0x00, 0x00, 0x02, 0x02, 0x01, 0x00, 0x02, 0x05, 0x05, 0x00, 0x03, 0x07, 0x01, 0x01
        /*0010*/ 	.byte	0x02, 0x03, 0x00, 0x00, 0x02, 0x06, 0x01, 0x00, 0x04, 0x0b, 0x08, 0x00, 0x01, 0x00, 0x00, 0x00
        /*0020*/ 	.byte	0x00, 0x00, 0x00, 0x00


//--------------------- .nv.info._Z18gelu_backpass_fp32PfS_S_i --------------------------
	.section	.nv.info._Z18gelu_backpass_fp32PfS_S_i,"",@"SHT_CUDA_INFO"
	.sectionflags	@""
	.align	4


	//----- nvinfo : EIATTR_CUDA_API_VERSION
	.align		4
        /*0000*/ 	.byte	0x04, 0x37
        /*0002*/ 	.short	(.L_7 - .L_6)
.L_6:
        /*0004*/ 	.word	0x00000082


	//----- nvinfo : EIATTR_KPARAM_INFO
	.align		4
.L_7:
        /*0008*/ 	.byte	0x04, 0x17
        /*000a*/ 	.short	(.L_9 - .L_8)
.L_8:
        /*000c*/ 	.word	0x00000000
        /*0010*/ 	.short	0x0003
        /*0012*/ 	.short	0x0018
        /*0014*/ 	.byte	0x00, 0xf0, 0x11, 0x00


	//----- nvinfo : EIATTR_KPARAM_INFO
	.align		4
.L_9:
        /*0018*/ 	.byte	0x04, 0x17
        /*001a*/ 	.short	(.L_11 - .L_10)
.L_10:
        /*001c*/ 	.word	0x00000000
        /*0020*/ 	.short	0x0002
        /*0022*/ 	.short	0x0010
        /*0024*/ 	.byte	0x00, 0xf5, 0x21, 0x00


	//----- nvinfo : EIATTR_KPARAM_INFO
	.align		4
.L_11:
        /*0028*/ 	.byte	0x04, 0x17
        /*002a*/ 	.short	(.L_13 - .L_12)
.L_12:
        /*002c*/ 	.word	0x00000000
        /*0030*/ 	.short	0x0001
        /*0032*/ 	.short	0x0008
        /*0034*/ 	.byte	0x00, 0xf5, 0x21, 0x00


	//----- nvinfo : EIATTR_KPARAM_INFO
	.align		4
.L_13:
        /*0038*/ 	.byte	0x04, 0x17
        /*003a*/ 	.short	(.L_15 - .L_14)
.L_14:
        /*003c*/ 	.word	0x00000000
        /*0040*/ 	.short	0x0000
        /*0042*/ 	.short	0x0000
        /*0044*/ 	.byte	0x00, 0xf5, 0x21, 0x00


	//----- nvinfo : EIATTR_SPARSE_MMA_MASK
	.align		4
.L_15:
        /*0048*/ 	.byte	0x03, 0x50
        /*004a*/ 	.short	0x0000


	//----- nvinfo : EIATTR_MAXREG_COUNT
	.align		4
        /*004c*/ 	.byte	0x03, 0x1b
        /*004e*/ 	.short	0x00ff


	//----- nvinfo : EIATTR_MERCURY_ISA_VERSION
	.align		4
        /*0050*/ 	.byte	0x03, 0x5f
        /*0052*/ 	.short	0x0101


	//----- nvinfo : EIATTR_VRC_CTA_INIT_COUNT
	.align		4
        /*0054*/ 	.byte	0x02, 0x4a
	.zero		1
	.zero		1


	//----- nvinfo : EIATTR_EXIT_INSTR_OFFSETS
	.align		4
        /*0058*/ 	.byte	0x04, 0x1c
        /*005a*/ 	.short	(.L_17 - .L_16)


	//   ....[0]....
.L_16:
        /*005c*/ 	.word	0x00000070


	//   ....[1]....
        /*0060*/ 	.word	0x00000410


	//----- nvinfo : EIATTR_CBANK_PARAM_SIZE
	.align		4
.L_17:
        /*0064*/ 	.byte	0x03, 0x19
        /*0066*/ 	.short	0x001c


	//----- nvinfo : EIATTR_PARAM_CBANK
	.align		4
        /*0068*/ 	.byte	0x04, 0x0a
        /*006a*/ 	.short	(.L_19 - .L_18)
	.align		4
.L_18:
        /*006c*/ 	.word	index@(.nv.constant0._Z18gelu_backpass_fp32PfS_S_i)
        /*0070*/ 	.short	0x0380
        /*0072*/ 	.short	0x001c


	//----- nvinfo : EIATTR_SW_WAR
	.align		4
.L_19:
        /*0074*/ 	.byte	0x04, 0x36
        /*0076*/ 	.short	(.L_21 - .L_20)
.L_20:
        /*0078*/ 	.word	0x00000008
.L_21:


//--------------------- .nv.callgraph             --------------------------
	.section	.nv.callgraph,"",@"SHT_CUDA_CALLGRAPH"
	.align	4
	.sectionentsize	8
	.align		4
        /*0000*/ 	.word	0x00000000
	.align		4
        /*0004*/ 	.word	0xffffffff
	.align		4
        /*0008*/ 	.word	0x00000000
	.align		4
        /*000c*/ 	.word	0xfffffffe
	.align		4
        /*0010*/ 	.word	0x00000000
	.align		4
        /*0014*/ 	.word	0xfffffffd
	.align		4
        /*0018*/ 	.word	0x00000000
	.align		4
        /*001c*/ 	.word	0xfffffffc


//--------------------- .text._Z18gelu_backpass_fp32PfS_S_i --------------------------
	.section	.text._Z18gelu_backpass_fp32PfS_S_i,"ax",@progbits
	.align	128
        .global         _Z18gelu_backpass_fp32PfS_S_i
        .type           _Z18gelu_backpass_fp32PfS_S_i,@function
        .size           _Z18gelu_backpass_fp32PfS_S_i,(.L_x_1 - _Z18gelu_backpass_fp32PfS_S_i)
        .other          _Z18gelu_backpass_fp32PfS_S_i,@"STO_CUDA_ENTRY STV_DEFAULT"
_Z18gelu_backpass_fp32PfS_S_i:
.text._Z18gelu_backpass_fp32PfS_S_i:
[----:B------:R-:W-:Y:S01]  /*0000*/  LDC R1, c[0x0][0x37c] ;  /* 0x0000df00ff017b82 */ /* 0x000fe20000000800 */
[----:B------:R-:W0:Y:S01]  /*0010*/  S2R R2, SR_TID.X ;  /* 0x0000000000027919 */ /* 0x000e220000002100 */
[----:B------:R-:W0:Y:S01]  /*0020*/  LDCU UR4, c[0x0][0x360] ;  /* 0x00006c00ff0477ac */ /* 0x000e220008000800 */
[----:B------:R-:W0:Y:S01]  /*0030*/  S2R R3, SR_CTAID.X ;  /* 0x0000000000037919 */ /* 0x000e220000002500 */
[----:B------:R-:W1:Y:S01]  /*0040*/  LDCU UR5, c[0x0][0x398] ;  /* 0x00007300ff0577ac */ /* 0x000e620008000800 */
[----:B0-----:R-:W-:-:S05]  /*0050*/  IMAD R2, R3, UR4, R2 ;  /* 0x0000000403027c24 */ /* 0x001fca000f8e0202 */
[----:B-1----:R-:W-:-:S13]  /*0060*/  ISETP.GE.AND P0, PT, R2, UR5, PT ;  /* 0x0000000502007c0c */ /* 0x002fda000bf06270 */
[----:B------:R-:W-:Y:S05]  /*0070*/  @P0 EXIT ;  /* 0x000000000000094d */ /* 0x000fea0003800000 */
[----:B------:R-:W0:Y:S01]  /*0080*/  LDC.64 R6, c[0x0][0x380] ;  /* 0x0000e000ff067b82 */ /* 0x000e220000000a00 */
[----:B------:R-:W1:Y:S07]  /*0090*/  LDCU.64 UR4, c[0x0][0x358] ;  /* 0x00006b00ff0477ac */ /* 0x000e6e0008000a00 */
[----:B------:R-:W2:Y:S01]  /*00a0*/  LDC.64 R8, c[0x0][0x388] ;  /* 0x0000e200ff087b82 */ /* 0x000ea20000000a00 */
[----:B0-----:R-:W-:-:S05]  /*00b0*/  IMAD.WIDE R6, R2, 0x4, R6 ;  /* 0x0000000402067825 */ /* 0x001fca00078e0206 */
[----:B-1----:R-:W3:Y:S01]  /*00c0*/  LDG.E R4, desc[UR4][R6.64] ;  /* 0x0000000406047981 */ /* 0x002ee2000c1e1900 */
[----:B--2---:R-:W-:-:S05]  /*00d0*/  IMAD.WIDE R8, R2, 0x4, R8 ;  /* 0x0000000402087825 */ /* 0x004fca00078e0208 */
[----:B------:R0:W2:Y:S01]  /*00e0*/  LDG.E R3, desc[UR4][R8.64] ;  /* 0x0000000408037981 */ /* 0x0000a2000c1e1900 */
[----:B------:R-:W-:Y:S01]  /*00f0*/  UMOV UR6, 0x6d4801f7 ;  /* 0x6d4801f700067882 */ /* 0x000fe20000000000 */
[----:B------:R-:W-:Y:S01]  /*0100*/  UMOV UR7, 0x3fa6e4e2 ;  /* 0x3fa6e4e200077882 */ /* 0x000fe20000000000 */
[----:B------:R-:W-:Y:S02]  /*0110*/  HFMA2 R14, -RZ, RZ, 1.125, -9232 ;  /* 0x3c80f082ff0e7431 */ /* 0x000fe400000001ff */
[C---:B---3--:R-:W-:Y:S01]  /*0120*/  FMUL R5, R4.reuse, R4 ;  /* 0x0000000404057220 */ /* 0x048fe20000400000 */
[----:B------:R-:W-:Y:S03]  /*0130*/  F2F.F64.F32 R10, R4 ;  /* 0x00000004000a7310 */ /* 0x000fe60000201800 */
[----:B------:R-:W-:-:S06]  /*0140*/  FMUL R12, R4, R5 ;  /* 0x00000005040c7220 */ /* 0x000fcc0000400000 */
[----:B------:R-:W1:Y:S02]  /*0150*/  F2F.F64.F32 R12, R12 ;  /* 0x0000000c000c7310 */ /* 0x000e640000201800 */
[----:B-1----:R-:W-:Y:S01]  /*0160*/  DFMA R10, R12, UR6, R10 ;  /* 0x000000060c0a7c2b */ /* 0x002fe2000800000a */
[----:B------:R-:W-:Y:S01]  /*0170*/  UMOV UR6, 0x33d3d180 ;  /* 0x33d3d18000067882 */ /* 0x000fe20000000000 */
[----:B------:R-:W-:Y:S01]  /*0180*/  UMOV UR7, 0x3fe98845 ;  /* 0x3fe9884500077882 */ /* 0x000fe20000000000 */
[----:B------:R-:W-:-:S05]  /*0190*/  MOV R12, 0x3f800000 ;  /* 0x3f800000000c7802 */ /* 0x000fca0000000f00 */
[----:B------:R-:W-:-:S06]  /*01a0*/  DMUL R10, R10, UR6 ;  /* 0x000000060a0a7c28 */ /* 0x000fcc0008000000 */
[----:B------:R1:W3:Y:S04]  /*01b0*/  F2F.F32.F64 R6, R10 ;  /* 0x0000000a00067310 */ /* 0x0002e80000301000 */
[----:B0-----:R-:W-:-:S04]  /*01c0*/  SHF.R.U32.HI R8, RZ, 0x1f, R11 ;  /* 0x0000001fff087819 */ /* 0x001fc8000001160b */
[----:B------:R-:W-:Y:S01]  /*01d0*/  LOP3.LUT R8, R8, 0x1, RZ, 0xc0, !PT ;  /* 0x0000000108087812 */ /* 0x000fe200078ec0ff */
[----:B-1----:R-:W-:-:S03]  /*01e0*/  HFMA2 R11, -RZ, RZ, 1.9384765625, 0.059844970703125 ;  /* 0x3fc12ba9ff0b7431 */ /* 0x002fc600000001ff */
[----:B------:R-:W-:Y:S01]  /*01f0*/  ISETP.NE.U32.AND P0, PT, R8, 0x1, PT ;  /* 0x000000010800780c */ /* 0x000fe20003f05070 */
[C---:B---3--:R-:W-:Y:S01]  /*0200*/  FMUL R0, |R6|.reuse, 2.8853900432586669922 ;  /* 0x4038aa3b06007820 */ /* 0x048fe20000400200 */
[C---:B------:R-:W-:Y:S01]  /*0210*/  FMUL R9, R6.reuse, R6 ;  /* 0x0000000606097220 */ /* 0x040fe20000400000 */
[C---:B------:R-:W-:Y:S02]  /*0220*/  FSETP.GE.AND P2, PT, |R6|.reuse, 0.60000002384185791016, PT ;  /* 0x3f19999a0600780b */ /* 0x040fe40003f46200 */
[----:B------:R-:W-:Y:S01]  /*0230*/  FSETP.GE.AND P1, PT, |R6|, 9.010913848876953125, PT ;  /* 0x41102cb40600780b */ /* 0x000fe20003f26200 */
[C---:B------:R-:W-:Y:S01]  /*0240*/  FFMA R10, R9.reuse, R14, -0.052303962409496307373 ;  /* 0xbd563cae090a7423 */ /* 0x040fe2000000000e */
[----:B------:R-:W0:Y:S01]  /*0250*/  MUFU.EX2 R0, R0 ;  /* 0x0000000000007308 */ /* 0x000e220000000800 */
[----:B------:R-:W-:Y:S01]  /*0260*/  ISETP.NE.U32.AND.EX P0, PT, RZ, RZ, PT, P0 ;  /* 0x000000ffff00720c */ /* 0x000fe20003f05100 */
[----:B0-----:R-:W-:Y:S01]  /*0270*/  FADD R7, R0, 1 ;  /* 0x3f80000000077421 */ /* 0x001fe20000000000 */
[----:B------:R-:W-:Y:S01]  /*0280*/  FFMA R0, R9, R10, 0.1331529766321182251 ;  /* 0x3e08594109007423 */ /* 0x000fe2000000000a */
[----:B------:R-:W-:-:S03]  /*0290*/  MOV R10, 0xd1f60179 ;  /* 0xd1f60179000a7802 */ /* 0x000fc60000000f00 */
[C---:B------:R-:W-:Y:S01]  /*02a0*/  FFMA R0, R9.reuse, R0, -0.33332768082618713379 ;  /* 0xbeaaa9ed09007423 */ /* 0x040fe20000000000 */
[----:B------:R-:W0:Y:S03]  /*02b0*/  MUFU.RCP R7, R7 ;  /* 0x0000000700077308 */ /* 0x000e260000001000 */
[----:B------:R-:W-:Y:S01]  /*02c0*/  FFMA R9, R9, R0, RZ ;  /* 0x0000000009097223 */ /* 0x000fe200000000ff */
[----:B0-----:R-:W-:Y:S01]  /*02d0*/  FFMA R8, R7, -2, R12 ;  /* 0xc000000007087823 */ /* 0x001fe2000000000c */
[----:B------:R-:W-:Y:S01]  /*02e0*/  FMUL R7, R4, 0.5 ;  /* 0x3f00000004077820 */ /* 0x000fe20000400000 */
[----:B------:R-:W0:Y:S02]  /*02f0*/  LDC.64 R12, c[0x0][0x390] ;  /* 0x0000e400ff0c7b82 */ /* 0x000e240000000a00 */
[----:B------:R-:W1:Y:S01]  /*0300*/  F2F.F64.F32 R4, R5 ;  /* 0x0000000500047310 */ /* 0x000e620000201800 */
[----:B------:R-:W-:-:S04]  /*0310*/  FSEL R8, R8, 1, !P1 ;  /* 0x3f80000008087808 */ /* 0x000fc80004800000 */
[----:B------:R-:W-:Y:S01]  /*0320*/  FSEL R8, -|R8|, |R8|, !P0 ;  /* 0x4000000808087208 */ /* 0x000fe20004000300 */
[----:B------:R-:W-:-:S04]  /*0330*/  @!P2 FFMA R8, R6, R9, R6 ;  /* 0x000000090608a223 */ /* 0x000fc80000000006 */
[----:B------:R-:W-:-:S04]  /*0340*/  FFMA R0, -R8, R8, 1 ;  /* 0x3f80000008007423 */ /* 0x000fc80000000108 */
[----:B------:R-:W-:Y:S01]  /*0350*/  FMUL R14, R0, R7 ;  /* 0x00000007000e7220 */ /* 0x000fe20000400000 */
[----:B------:R-:W-:Y:S01]  /*0360*/  FADD R0, R8, 1 ;  /* 0x3f80000008007421 */ /* 0x000fe20000000000 */
[----:B-1----:R-:W-:Y:S02]  /*0370*/  DFMA R10, R4, R10, 1 ;  /* 0x3ff00000040a742b */ /* 0x002fe4000000000a */
[----:B------:R-:W1:Y:S01]  /*0380*/  F2F.F64.F32 R8, R14 ;  /* 0x0000000e00087310 */ /* 0x000e620000201800 */
[----:B------:R-:W-:Y:S01]  /*0390*/  FMUL R0, R0, 0.5 ;  /* 0x3f00000000007820 */ /* 0x000fe20000400000 */
[----:B0-----:R-:W-:-:S06]  /*03a0*/  IMAD.WIDE R4, R2, 0x4, R12 ;  /* 0x0000000402047825 */ /* 0x001fcc00078e020c */
[----:B------:R-:W0:Y:S01]  /*03b0*/  F2F.F64.F32 R6, R0 ;  /* 0x0000000000067310 */ /* 0x000e220000201800 */
[----:B-1----:R-:W-:-:S08]  /*03c0*/  DMUL R8, R8, UR6 ;  /* 0x0000000608087c28 */ /* 0x002fd00008000000 */
[----:B0-----:R-:W-:-:S10]  /*03d0*/  DFMA R6, R8, R10, R6 ;  /* 0x0000000a0806722b */ /* 0x001fd40000000006 */
[----:B------:R-:W2:Y:S02]  /*03e0*/  F2F.F32.F64 R6, R6 ;  /* 0x0000000600067310 */ /* 0x000ea40000301000 */
[----:B--2---:R-:W-:-:S05]  /*03f0*/  FMUL R3, R3, R6 ;  /* 0x0000000603037220 */ /* 0x004fca0000400000 */
[----:B------:R-:W-:Y:S01]  /*0400*/  STG.E desc[UR4][R4.64], R3 ;  /* 0x0000000304007986 */ /* 0x000fe2000c101904 */
[----:B------:R-:W-:Y:S05]  /*0410*/  EXIT ;  /* 0x000000000000794d */ /* 0x000fea0003800000 */
.L_x_0:
[----:B------:R-:W-:-:S00]  /*0420*/  BRA `(.L_x_0) ;  /* 0xfffffffc00fc7947 */ /* 0x000fc0000383ffff */
[----:B------:R-:W-:-:S00]  /*0430*/  NOP ;  /* 0x0000000000007918 */ /* 0x000fc00000000000 */
        /* <DEDUP_REMOVED lines=12> */
.L_x_1:


//--------------------- .nv.shared.reserved.0     --------------------------
	.section	.nv.shared.reserved.0,"aw",@nobits
	.weak		__nv_reservedSMEM_offset_0_alias
	.size		__nv_reservedSMEM_offset_0_alias, 0, 64
	.other		__nv_reservedSMEM_offset_0_alias,@"STO_CUDA_RESERVED_SHARED STV_DEFAULT"
__nv_reservedSMEM_offset_0_alias:
	.zero		0
	.zero		64


//--------------------- .nv.constant0._Z18gelu_backpass_fp32PfS_S_i --------------------------
	.section	.nv.constant0._Z18gelu_backpass_fp32PfS_S_i,"a",@progbits
	.sectionflags	@""
	.align	4
.nv.constant0._Z18gelu_backpass_fp32PfS_S_i:
	.zero		924


//--------------------- SYMBOLS --------------------------

	.type		.nv.reservedSmem.offset0,@object
	.size		.nv.reservedSmem.offset0,0x4
